//
// Generated by NVIDIA NVVM Compiler
//
// Compiler Build ID: CL-36424714
// Cuda compilation tools, release 13.0, V13.0.88
// Based on NVVM 20.0.0
//

.version 9.0
.target sm_100
.address_size 64

	// .globl	_Z9transposePKfPfii
.extern .shared .align 16 .b8 sdata[];

.visible .entry _Z9transposePKfPfii(
	.param .u64 .ptr .align 1 _Z9transposePKfPfii_param_0,
	.param .u64 .ptr .align 1 _Z9transposePKfPfii_param_1,
	.param .u32 _Z9transposePKfPfii_param_2,
	.param .u32 _Z9transposePKfPfii_param_3
)
{
	.reg .pred 	%p<4>;
	.reg .b32 	%r<15>;
	.reg .b32 	%f<2>;
	.reg .b64 	%rd<9>;

	ld.param.u64 	%rd1, [_Z9transposePKfPfii_param_0];
	ld.param.u64 	%rd2, [_Z9transposePKfPfii_param_1];
	ld.param.u32 	%r3, [_Z9transposePKfPfii_param_2];
	ld.param.u32 	%r5, [_Z9transposePKfPfii_param_3];
	mov.u32 	%r6, %ctaid.x;
	mov.u32 	%r7, %ntid.x;
	mov.u32 	%r8, %tid.x;
	mad.lo.s32 	%r1, %r6, %r7, %r8;
	mov.u32 	%r9, %ctaid.y;
	mov.u32 	%r10, %ntid.y;
	mov.u32 	%r11, %tid.y;
	mad.lo.s32 	%r12, %r9, %r10, %r11;
	setp.ge.s32 	%p1, %r1, %r3;
	setp.ge.s32 	%p2, %r12, %r5;
	or.pred  	%p3, %p1, %p2;
	@%p3 bra 	$L__BB0_2;
	cvta.to.global.u64 	%rd3, %rd1;
	cvta.to.global.u64 	%rd4, %rd2;
	mad.lo.s32 	%r13, %r3, %r12, %r1;
	mul.wide.s32 	%rd5, %r13, 4;
	add.s64 	%rd6, %rd3, %rd5;
	ld.global.f32 	%f1, [%rd6];
	mad.lo.s32 	%r14, %r5, %r1, %r12;
	mul.wide.s32 	%rd7, %r14, 4;
	add.s64 	%rd8, %rd4, %rd7;
	st.global.f32 	[%rd8], %f1;
$L__BB0_2:
	ret;

}
	// .globl	_Z13reduction_sumPKfPfi
.visible .entry _Z13reduction_sumPKfPfi(
	.param .u64 .ptr .align 1 _Z13reduction_sumPKfPfi_param_0,
	.param .u64 .ptr .align 1 _Z13reduction_sumPKfPfi_param_1,
	.param .u32 _Z13reduction_sumPKfPfi_param_2
)
{
	.reg .pred 	%p<6>;
	.reg .b32 	%r<14>;
	.reg .b32 	%f<9>;
	.reg .b64 	%rd<9>;

	ld.param.u64 	%rd1, [_Z13reduction_sumPKfPfi_param_0];
	ld.param.u64 	%rd2, [_Z13reduction_sumPKfPfi_param_1];
	ld.param.u32 	%r8, [_Z13reduction_sumPKfPfi_param_2];
	mov.u32 	%r1, %tid.x;
	mov.u32 	%r2, %ctaid.x;
	mov.u32 	%r13, %ntid.x;
	mad.lo.s32 	%r4, %r2, %r13, %r1;
	setp.ge.u32 	%p1, %r4, %r8;
	mov.f32 	%f8, 0f00000000;
	@%p1 bra 	$L__BB1_2;
	cvta.to.global.u64 	%rd3, %rd1;
	mul.wide.u32 	%rd4, %r4, 4;
	add.s64 	%rd5, %rd3, %rd4;
	ld.global.f32 	%f8, [%rd5];
$L__BB1_2:
	shl.b32 	%r9, %r1, 2;
	mov.u32 	%r10, sdata;
	add.s32 	%r5, %r10, %r9;
	st.shared.f32 	[%r5], %f8;
	bar.sync 	0;
	setp.lt.u32 	%p2, %r13, 2;
	@%p2 bra 	$L__BB1_6;
$L__BB1_3:
	shr.u32 	%r7, %r13, 1;
	setp.ge.u32 	%p3, %r1, %r7;
	@%p3 bra 	$L__BB1_5;
	shl.b32 	%r11, %r7, 2;
	add.s32 	%r12, %r5, %r11;
	ld.shared.f32 	%f4, [%r12];
	ld.shared.f32 	%f5, [%r5];
	add.f32 	%f6, %f4, %f5;
	st.shared.f32 	[%r5], %f6;
$L__BB1_5:
	bar.sync 	0;
	setp.gt.u32 	%p4, %r13, 3;
	mov.u32 	%r13, %r7;
	@%p4 bra 	$L__BB1_3;
$L__BB1_6:
	setp.ne.s32 	%p5, %r1, 0;
	@%p5 bra 	$L__BB1_8;
	ld.shared.f32 	%f7, [sdata];
	cvta.to.global.u64 	%rd6, %rd2;
	mul.wide.u32 	%rd7, %r2, 4;
	add.s64 	%rd8, %rd6, %rd7;
	st.global.f32 	[%rd8], %f7;
$L__BB1_8:
	ret;

}
	// .globl	_Z7scatterPKfPfPKii
.visible .entry _Z7scatterPKfPfPKii(
	.param .u64 .ptr .align 1 _Z7scatterPKfPfPKii_param_0,
	.param .u64 .ptr .align 1 _Z7scatterPKfPfPKii_param_1,
	.param .u64 .ptr .align 1 _Z7scatterPKfPfPKii_param_2,
	.param .u32 _Z7scatterPKfPfPKii_param_3
)
{
	.reg .pred 	%p<2>;
	.reg .b32 	%r<8>;
	.reg .b32 	%f<2>;
	.reg .b64 	%rd<12>;

	ld.param.u64 	%rd1, [_Z7scatterPKfPfPKii_param_0];
	ld.param.u64 	%rd2, [_Z7scatterPKfPfPKii_param_1];
	ld.param.u64 	%rd3, [_Z7scatterPKfPfPKii_param_2];
	ld.param.u32 	%r2, [_Z7scatterPKfPfPKii_param_3];
	mov.u32 	%r3, %ctaid.x;
	mov.u32 	%r4, %ntid.x;
	mov.u32 	%r5, %tid.x;
	mad.lo.s32 	%r1, %r3, %r4, %r5;
	setp.ge.s32 	%p1, %r1, %r2;
	@%p1 bra 	$L__BB2_2;
	cvta.to.global.u64 	%rd4, %rd3;
	cvta.to.global.u64 	%rd5, %rd1;
	cvta.to.global.u64 	%rd6, %rd2;
	mul.wide.s32 	%rd7, %r1, 4;
	add.s64 	%rd8, %rd4, %rd7;
	ld.global.u32 	%r6, [%rd8];
	rem.s32 	%r7, %r6, %r2;
	add.s64 	%rd9, %rd5, %rd7;
	ld.global.f32 	%f1, [%rd9];
	mul.wide.s32 	%rd10, %r7, 4;
	add.s64 	%rd11, %rd6, %rd10;
	st.global.f32 	[%rd11], %f1;
$L__BB2_2:
	ret;

}


// ===== COMPILED SASS (sm_100) =====

	.target	sm_100

	.elftype	@"ET_EXEC"


//--------------------- .note.nv.tkinfo           --------------------------
	.section	.note.nv.tkinfo,"",@"SHT_NOTE"
	.sectionflags	@"SHF_NOTE_NV_TKINFO"
	.tkinfo
        /*0018*/ 	.word	0x00000002
        /*0030*/ 	.string	""
        /*0030*/ 	.string	"ptxas"
        /*0030*/ 	.string	"Cuda compilation tools, release 13.0, V13.0.88"
        /*0030*/ 	.string	"Build cuda_13.0.r13.0/compiler.36424714_0"
        /*0030*/ 	.string	"-arch sm_100 -m 64 "



//--------------------- .note.nv.cuinfo           --------------------------
	.section	.note.nv.cuinfo,"",@"SHT_NOTE"
	.sectionflags	@"SHF_NOTE_NV_CUINFO"
        /*0018*/ 	.short	0x0002
        /*001a*/ 	.short	0x0064
        /*001c*/ 	.short	0x0082
	.zero		2


//--------------------- .nv.info                  --------------------------
	.section	.nv.info,"",@"SHT_CUDA_INFO"
	.align	4


	//----- nvinfo : EIATTR_REGCOUNT
	.align		4
        /*0000*/ 	.byte	0x04, 0x2f
        /*0002*/ 	.short	(.L_1 - .L_0)
	.align		4
.L_0:
        /*0004*/ 	.word	index@(_Z9transposePKfPfii)
        /*0008*/ 	.word	0x0000000a


	//----- nvinfo : EIATTR_FRAME_SIZE
	.align		4
.L_1:
        /*000c*/ 	.byte	0x04, 0x11
        /*000e*/ 	.short	(.L_3 - .L_2)
	.align		4
.L_2:
        /*0010*/ 	.word	index@(_Z9transposePKfPfii)
        /*0014*/ 	.word	0x00000000


	//----- nvinfo : EIATTR_REGCOUNT
	.align		4
.L_3:
        /*0018*/ 	.byte	0x04, 0x2f
        /*001a*/ 	.short	(.L_5 - .L_4)
	.align		4
.L_4:
        /*001c*/ 	.word	index@(_Z13reduction_sumPKfPfi)
        /*0020*/ 	.word	0x0000000b


	//----- nvinfo : EIATTR_FRAME_SIZE
	.align		4
.L_5:
        /*0024*/ 	.byte	0x04, 0x11
        /*0026*/ 	.short	(.L_7 - .L_6)
	.align		4
.L_6:
        /*0028*/ 	.word	index@(_Z13reduction_sumPKfPfi)
        /*002c*/ 	.word	0x00000000


	//----- nvinfo : EIATTR_REGCOUNT
	.align		4
.L_7:
        /*0030*/ 	.byte	0x04, 0x2f
        /*0032*/ 	.short	(.L_9 - .L_8)
	.align		4
.L_8:
        /*0034*/ 	.word	index@(_Z7scatterPKfPfPKii)
        /*0038*/ 	.word	0x0000000e


	//----- nvinfo : EIATTR_FRAME_SIZE
	.align		4
.L_9:
        /*003c*/ 	.byte	0x04, 0x11
        /*003e*/ 	.short	(.L_11 - .L_10)
	.align		4
.L_10:
        /*0040*/ 	.word	index@(_Z7scatterPKfPfPKii)
        /*0044*/ 	.word	0x00000000


	//----- nvinfo : EIATTR_MIN_STACK_SIZE
	.align		4
.L_11:
        /*0048*/ 	.byte	0x04, 0x12
        /*004a*/ 	.short	(.L_13 - .L_12)
	.align		4
.L_12:
        /*004c*/ 	.word	index@(_Z7scatterPKfPfPKii)
        /*0050*/ 	.word	0x00000000


	//----- nvinfo : EIATTR_MIN_STACK_SIZE
	.align		4
.L_13:
        /*0054*/ 	.byte	0x04, 0x12
        /*0056*/ 	.short	(.L_15 - .L_14)
	.align		4
.L_14:
        /*0058*/ 	.word	index@(_Z13reduction_sumPKfPfi)
        /*005c*/ 	.word	0x00000000


	//----- nvinfo : EIATTR_MIN_STACK_SIZE
	.align		4
.L_15:
        /*0060*/ 	.byte	0x04, 0x12
        /*0062*/ 	.short	(.L_17 - .L_16)
	.align		4
.L_16:
        /*0064*/ 	.word	index@(_Z9transposePKfPfii)
        /*0068*/ 	.word	0x00000000
.L_17:


//--------------------- .nv.compat                --------------------------
	.section	.nv.compat,"",@"SHT_CUDA_COMPAT_INFO"
	.align	4
        /*0000*/ 	.byte	0x02, 0x09, 0x00, 0x00, 0x02, 0x02, 0x01, 0x00, 0x02, 0x05, 0x05, 0x00, 0x03, 0x07, 0x01, 0x01
        /*0010*/ 	.byte	0x02, 0x03, 0x00, 0x00, 0x02, 0x06, 0x01, 0x00, 0x04, 0x0b, 0x08, 0x00, 0x09, 0x00, 0x00, 0x00
        /*0020*/ 	.byte	0x00, 0x00, 0x00, 0x00


//--------------------- .nv.info._Z7scatterPKfPfPKii --------------------------
	.section	.nv.info._Z7scatterPKfPfPKii,"",@"SHT_CUDA_INFO"
	.sectionflags	@""
	.align	4


	//----- nvinfo : EIATTR_CUDA_API_VERSION
	.align		4
        /*0000*/ 	.byte	0x04, 0x37
        /*0002*/ 	.short	(.L_19 - .L_18)
.L_18:
        /*0004*/ 	.word	0x00000082


	//----- nvinfo : EIATTR_KPARAM_INFO
	.align		4
.L_19:
        /*0008*/ 	.byte	0x04, 0x17
        /*000a*/ 	.short	(.L_21 - .L_20)
.L_20:
        /*000c*/ 	.word	0x00000000
        /*0010*/ 	.short	0x0003
        /*0012*/ 	.short	0x0018
        /*0014*/ 	.byte	0x00, 0xf0, 0x11, 0x00


	//----- nvinfo : EIATTR_KPARAM_INFO
	.align		4
.L_21:
        /*0018*/ 	.byte	0x04, 0x17
        /*001a*/ 	.short	(.L_23 - .L_22)
.L_22:
        /*001c*/ 	.word	0x00000000
        /*0020*/ 	.short	0x0002
        /*0022*/ 	.short	0x0010
        /*0024*/ 	.byte	0x00, 0xf5, 0x21, 0x00


	//----- nvinfo : EIATTR_KPARAM_INFO
	.align		4
.L_23:
        /*0028*/ 	.byte	0x04, 0x17
        /*002a*/ 	.short	(.L_25 - .L_24)
.L_24:
        /*002c*/ 	.word	0x00000000
        /*0030*/ 	.short	0x0001
        /*0032*/ 	.short	0x0008
        /*0034*/ 	.byte	0x00, 0xf5, 0x21, 0x00


	//----- nvinfo : EIATTR_KPARAM_INFO
	.align		4
.L_25:
        /*0038*/ 	.byte	0x04, 0x17
        /*003a*/ 	.short	(.L_27 - .L_26)
.L_26:
        /*003c*/ 	.word	0x00000000
        /*0040*/ 	.short	0x0000
        /*0042*/ 	.short	0x0000
        /*0044*/ 	.byte	0x00, 0xf5, 0x21, 0x00


	//----- nvinfo : EIATTR_SPARSE_MMA_MASK
	.align		4
.L_27:
        /*0048*/ 	.byte	0x03, 0x50
        /*004a*/ 	.short	0x0000


	//----- nvinfo : EIATTR_MAXREG_COUNT
	.align		4
        /*004c*/ 	.byte	0x03, 0x1b
        /*004e*/ 	.short	0x00ff


	//----- nvinfo : EIATTR_MERCURY_ISA_VERSION
	.align		4
        /*0050*/ 	.byte	0x03, 0x5f
        /*0052*/ 	.short	0x0101


	//----- nvinfo : EIATTR_VRC_CTA_INIT_COUNT
	.align		4
        /*0054*/ 	.byte	0x02, 0x4a
	.zero		1
	.zero		1


	//----- nvinfo : EIATTR_EXIT_INSTR_OFFSETS
	.align		4
        /*0058*/ 	.byte	0x04, 0x1c
        /*005a*/ 	.short	(.L_29 - .L_28)


	//   ....[0]....
.L_28:
        /*005c*/ 	.word	0x00000070


	//   ....[1]....
        /*0060*/ 	.word	0x00000270


	//----- nvinfo : EIATTR_CBANK_PARAM_SIZE
	.align		4
.L_29:
        /*0064*/ 	.byte	0x03, 0x19
        /*0066*/ 	.short	0x001c


	//----- nvinfo : EIATTR_PARAM_CBANK
	.align		4
        /*0068*/ 	.byte	0x04, 0x0a
        /*006a*/ 	.short	(.L_31 - .L_30)
	.align		4
.L_30:
        /*006c*/ 	.word	index@(.nv.constant0._Z7scatterPKfPfPKii)
        /*0070*/ 	.short	0x0380
        /*0072*/ 	.short	0x001c


	//----- nvinfo : EIATTR_SW_WAR
	.align		4
.L_31:
        /*0074*/ 	.byte	0x04, 0x36
        /*0076*/ 	.short	(.L_33 - .L_32)
.L_32:
        /*0078*/ 	.word	0x00000008
.L_33:


//--------------------- .nv.info._Z13reduction_sumPKfPfi --------------------------
	.section	.nv.info._Z13reduction_sumPKfPfi,"",@"SHT_CUDA_INFO"
	.sectionflags	@""
	.align	4


	//----- nvinfo : EIATTR_CUDA_API_VERSION
	.align		4
        /*0000*/ 	.byte	0x04, 0x37
        /*0002*/ 	.short	(.L_35 - .L_34)
.L_34:
        /*0004*/ 	.word	0x00000082


	//----- nvinfo : EIATTR_KPARAM_INFO
	.align		4
.L_35:
        /*0008*/ 	.byte	0x04, 0x17
        /*000a*/ 	.short	(.L_37 - .L_36)
.L_36:
        /*000c*/ 	.word	0x00000000
        /*0010*/ 	.short	0x0002
        /*0012*/ 	.short	0x0010
        /*0014*/ 	.byte	0x00, 0xf0, 0x11, 0x00


	//----- nvinfo : EIATTR_KPARAM_INFO
	.align		4
.L_37:
        /*0018*/ 	.byte	0x04, 0x17
        /*001a*/ 	.short	(.L_39 - .L_38)
.L_38:
        /*001c*/ 	.word	0x00000000
        /*0020*/ 	.short	0x0001
        /*0022*/ 	.short	0x0008
        /*0024*/ 	.byte	0x00, 0xf5, 0x21, 0x00


	//----- nvinfo : EIATTR_KPARAM_INFO
	.align		4
.L_39:
        /*0028*/ 	.byte	0x04, 0x17
        /*002a*/ 	.short	(.L_41 - .L_40)
.L_40:
        /*002c*/ 	.word	0x00000000
        /*0030*/ 	.short	0x0000
        /*0032*/ 	.short	0x0000
        /*0034*/ 	.byte	0x00, 0xf5, 0x21, 0x00


	//----- nvinfo : EIATTR_SPARSE_MMA_MASK
	.align		4
.L_41:
        /*0038*/ 	.byte	0x03, 0x50
        /*003a*/ 	.short	0x0000


	//----- nvinfo : EIATTR_MAXREG_COUNT
	.align		4
        /*003c*/ 	.byte	0x03, 0x1b
        /*003e*/ 	.short	0x00ff


	//----- nvinfo : EIATTR_NUM_BARRIERS
	.align		4
        /*0040*/ 	.byte	0x02, 0x4c
        /*0042*/ 	.byte	0x01
	.zero		1


	//----- nvinfo : EIATTR_MERCURY_ISA_VERSION
	.align		4
        /*0044*/ 	.byte	0x03, 0x5f
        /*0046*/ 	.short	0x0101


	//----- nvinfo : EIATTR_VRC_CTA_INIT_COUNT
	.align		4
        /*0048*/ 	.byte	0x02, 0x4a
	.zero		1
	.zero		1


	//----- nvinfo : EIATTR_EXIT_INSTR_OFFSETS
	.align		4
        /*004c*/ 	.byte	0x04, 0x1c
        /*004e*/ 	.short	(.L_43 - .L_42)


	//   ....[0]....
.L_42:
        /*0050*/ 	.word	0x00000210


	//   ....[1]....
        /*0054*/ 	.word	0x00000290


	//----- nvinfo : EIATTR_CBANK_PARAM_SIZE
	.align		4
.L_43:
        /*0058*/ 	.byte	0x03, 0x19
        /*005a*/ 	.short	0x0014


	//----- nvinfo : EIATTR_PARAM_CBANK
	.align		4
        /*005c*/ 	.byte	0x04, 0x0a
        /*005e*/ 	.short	(.L_45 - .L_44)
	.align		4
.L_44:
        /*0060*/ 	.word	index@(.nv.constant0._Z13reduction_sumPKfPfi)
        /*0064*/ 	.short	0x0380
        /*0066*/ 	.short	0x0014


	//----- nvinfo : EIATTR_SW_WAR
	.align		4
.L_45:
        /*0068*/ 	.byte	0x04, 0x36
        /*006a*/ 	.short	(.L_47 - .L_46)
.L_46:
        /*006c*/ 	.word	0x00000008
.L_47:


//--------------------- .nv.info._Z9transposePKfPfii --------------------------
	.section	.nv.info._Z9transposePKfPfii,"",@"SHT_CUDA_INFO"
	.sectionflags	@""
	.align	4


	//----- nvinfo : EIATTR_CUDA_API_VERSION
	.align		4
        /*0000*/ 	.byte	0x04, 0x37
        /*0002*/ 	.short	(.L_49 - .L_48)
.L_48:
        /*0004*/ 	.word	0x00000082


	//----- nvinfo : EIATTR_KPARAM_INFO
	.align		4
.L_49:
        /*0008*/ 	.byte	0x04, 0x17
        /*000a*/ 	.short	(.L_51 - .L_50)
.L_50:
        /*000c*/ 	.word	0x00000000
        /*0010*/ 	.short	0x0003
        /*0012*/ 	.short	0x0014
        /*0014*/ 	.byte	0x00, 0xf0, 0x11, 0x00


	//----- nvinfo : EIATTR_KPARAM_INFO
	.align		4
.L_51:
        /*0018*/ 	.byte	0x04, 0x17
        /*001a*/ 	.short	(.L_53 - .L_52)
.L_52:
        /*001c*/ 	.word	0x00000000
        /*0020*/ 	.short	0x0002
        /*0022*/ 	.short	0x0010
        /*0024*/ 	.byte	0x00, 0xf0, 0x11, 0x00


	//----- nvinfo : EIATTR_KPARAM_INFO
	.align		4
.L_53:
        /*0028*/ 	.byte	0x04, 0x17
        /*002a*/ 	.short	(.L_55 - .L_54)
.L_54:
        /*002c*/ 	.word	0x00000000
        /*0030*/ 	.short	0x0001
        /*0032*/ 	.short	0x0008
        /*0034*/ 	.byte	0x00, 0xf5, 0x21, 0x00


	//----- nvinfo : EIATTR_KPARAM_INFO
	.align		4
.L_55:
        /*0038*/ 	.byte	0x04, 0x17
        /*003a*/ 	.short	(.L_57 - .L_56)
.L_56:
        /*003c*/ 	.word	0x00000000
        /*0040*/ 	.short	0x0000
        /*0042*/ 	.short	0x0000
        /*0044*/ 	.byte	0x00, 0xf5, 0x21, 0x00


	//----- nvinfo : EIATTR_SPARSE_MMA_MASK
	.align		4
.L_57:
        /*0048*/ 	.byte	0x03, 0x50
        /*004a*/ 	.short	0x0000


	//----- nvinfo : EIATTR_MAXREG_COUNT
	.align		4
        /*004c*/ 	.byte	0x03, 0x1b
        /*004e*/ 	.short	0x00ff


	//----- nvinfo : EIATTR_MERCURY_ISA_VERSION
	.align		4
        /*0050*/ 	.byte	0x03, 0x5f
        /*0052*/ 	.short	0x0101


	//----- nvinfo : EIATTR_VRC_CTA_INIT_COUNT
	.align		4
        /*0054*/ 	.byte	0x02, 0x4a
	.zero		1
	.zero		1


	//----- nvinfo : EIATTR_EXIT_INSTR_OFFSETS
	.align		4
        /*0058*/ 	.byte	0x04, 0x1c
        /*005a*/ 	.short	(.L_59 - .L_58)


	//   ....[0]....
.L_58:
        /*005c*/ 	.word	0x000000c0


	//   ....[1]....
        /*0060*/ 	.word	0x00000160


	//----- nvinfo : EIATTR_CBANK_PARAM_SIZE
	.align		4
.L_59:
        /*0064*/ 	.byte	0x03, 0x19
        /*0066*/ 	.short	0x0018


	//----- nvinfo : EIATTR_PARAM_CBANK
	.align		4
        /*0068*/ 	.byte	0x04, 0x0a
        /*006a*/ 	.short	(.L_61 - .L_60)
	.align		4
.L_60:
        /*006c*/ 	.word	index@(.nv.constant0._Z9transposePKfPfii)
        /*0070*/ 	.short	0x0380
        /*0072*/ 	.short	0x0018


	//----- nvinfo : EIATTR_SW_WAR
	.align		4
.L_61:
        /*0074*/ 	.byte	0x04, 0x36
        /*0076*/ 	.short	(.L_63 - .L_62)
.L_62:
        /*0078*/ 	.word	0x00000008
.L_63:


//--------------------- .nv.callgraph             --------------------------
	.section	.nv.callgraph,"",@"SHT_CUDA_CALLGRAPH"
	.align	4
	.sectionentsize	8
	.align		4
        /*0000*/ 	.word	0x00000000
	.align		4
        /*0004*/ 	.word	0xffffffff
	.align		4
        /*0008*/ 	.word	0x00000000
	.align		4
        /*000c*/ 	.word	0xfffffffe
	.align		4
        /*0010*/ 	.word	0x00000000
	.align		4
        /*0014*/ 	.word	0xfffffffd
	.align		4
        /*0018*/ 	.word	0x00000000
	.align		4
        /*001c*/ 	.word	0xfffffffc


//--------------------- .text._Z7scatterPKfPfPKii --------------------------
	.section	.text._Z7scatterPKfPfPKii,"ax",@progbits
	.align	128
        .global         _Z7scatterPKfPfPKii
        .type           _Z7scatterPKfPfPKii,@function
        .size           _Z7scatterPKfPfPKii,(.L_x_5 - _Z7scatterPKfPfPKii)
        .other          _Z7scatterPKfPfPKii,@"STO_CUDA_ENTRY STV_DEFAULT"
_Z7scatterPKfPfPKii:
.text._Z7scatterPKfPfPKii:
[----:B------:R-:W-:Y:S01]  /*0000*/  LDC R1, c[0x0][0x37c] ;  /* 0x0000df00ff017b82 */ /* 0x000fe20000000800 */
[----:B------:R-:W0:Y:S07]  /*0010*/  S2R R2, SR_TID.X ;  /* 0x0000000000027919 */ /* 0x000e2e0000002100 */
[----:B------:R-:W0:Y:S08]  /*0020*/  S2UR UR4, SR_CTAID.X ;  /* 0x00000000000479c3 */ /* 0x000e300000002500 */
[----:B------:R-:W0:Y:S08]  /*0030*/  LDC R7, c[0x0][0x360] ;  /* 0x0000d800ff077b82 */ /* 0x000e300000000800 */
[----:B------:R-:W1:Y:S01]  /*0040*/  LDC R0, c[0x0][0x398] ;  /* 0x0000e600ff007b82 */ /* 0x000e620000000800 */
[----:B0-----:R-:W-:-:S05]  /*0050*/  IMAD R7, R7, UR4, R2 ;  /* 0x0000000407077c24 */ /* 0x001fca000f8e0202 */
[----:B-1----:R-:W-:-:S13]  /*0060*/  ISETP.GE.AND P0, PT, R7, R0, PT ;  /* 0x000000000700720c */ /* 0x002fda0003f06270 */
[----:B------:R-:W-:Y:S05]  /*0070*/  @P0 EXIT ;  /* 0x000000000000094d */ /* 0x000fea0003800000 */
[----:B------:R-:W0:Y:S01]  /*0080*/  LDC.64 R2, c[0x0][0x390] ;  /* 0x0000e400ff027b82 */ /* 0x000e220000000a00 */
[----:B------:R-:W1:Y:S07]  /*0090*/  LDCU.64 UR4, c[0x0][0x358] ;  /* 0x00006b00ff0477ac */ /* 0x000e6e0008000a00 */
[----:B------:R-:W2:Y:S01]  /*00a0*/  LDC.64 R4, c[0x0][0x380] ;  /* 0x0000e000ff047b82 */ /* 0x000ea20000000a00 */
[----:B0-----:R-:W-:-:S05]  /*00b0*/  IMAD.WIDE R2, R7, 0x4, R2 ;  /* 0x0000000407027825 */ /* 0x001fca00078e0202 */
[----:B-1----:R0:W3:Y:S01]  /*00c0*/  LDG.E R8, desc[UR4][R2.64] ;  /* 0x0000000402087981 */ /* 0x0020e2000c1e1900 */
[----:B--2---:R-:W-:-:S06]  /*00d0*/  IMAD.WIDE R4, R7, 0x4, R4 ;  /* 0x0000000407047825 */ /* 0x004fcc00078e0204 */
[----:B------:R3:W2:Y:S01]  /*00e0*/  LDG.E R5, desc[UR4][R4.64] ;  /* 0x0000000404057981 */ /* 0x0006a2000c1e1900 */
[----:B------:R-:W-:-:S04]  /*00f0*/  IABS R11, R0 ;  /* 0x00000000000b7213 */ /* 0x000fc80000000000 */
[----:B------:R-:W1:Y:S08]  /*0100*/  I2F.RP R9, R11 ;  /* 0x0000000b00097306 */ /* 0x000e700000209400 */
[----:B-1----:R-:W1:Y:S02]  /*0110*/  MUFU.RCP R9, R9 ;  /* 0x0000000900097308 */ /* 0x002e640000001000 */
[----:B-1----:R-:W-:-:S06]  /*0120*/  IADD3 R6, PT, PT, R9, 0xffffffe, RZ ;  /* 0x0ffffffe09067810 */ /* 0x002fcc0007ffe0ff */
[----:B------:R1:W0:Y:S02]  /*0130*/  F2I.FTZ.U32.TRUNC.NTZ R7, R6 ;  /* 0x0000000600077305 */ /* 0x000224000021f000 */
[----:B-1----:R-:W-:Y:S01]  /*0140*/  IMAD.MOV.U32 R6, RZ, RZ, RZ ;  /* 0x000000ffff067224 */ /* 0x002fe200078e00ff */
[----:B0-----:R-:W-:-:S05]  /*0150*/  IADD3 R2, PT, PT, RZ, -R7, RZ ;  /* 0x80000007ff027210 */ /* 0x001fca0007ffe0ff */
[----:B------:R-:W-:-:S04]  /*0160*/  IMAD R3, R2, R11, RZ ;  /* 0x0000000b02037224 */ /* 0x000fc800078e02ff */
[----:B------:R-:W-:Y:S02]  /*0170*/  IMAD.HI.U32 R7, R7, R3, R6 ;  /* 0x0000000307077227 */ /* 0x000fe400078e0006 */
[----:B------:R-:W0:Y:S01]  /*0180*/  LDC.64 R2, c[0x0][0x388] ;  /* 0x0000e200ff027b82 */ /* 0x000e220000000a00 */
[----:B---3--:R-:W-:Y:S02]  /*0190*/  IABS R4, R8 ;  /* 0x0000000800047213 */ /* 0x008fe40000000000 */
[----:B------:R-:W-:-:S03]  /*01a0*/  ISETP.GE.AND P2, PT, R8, RZ, PT ;  /* 0x000000ff0800720c */ /* 0x000fc60003f46270 */
[----:B------:R-:W-:-:S05]  /*01b0*/  IMAD.HI.U32 R7, R7, R4, RZ ;  /* 0x0000000407077227 */ /* 0x000fca00078e00ff */
[----:B------:R-:W-:-:S05]  /*01c0*/  IADD3 R7, PT, PT, -R7, RZ, RZ ;  /* 0x000000ff07077210 */ /* 0x000fca0007ffe1ff */
[----:B------:R-:W-:-:S05]  /*01d0*/  IMAD R4, R11, R7, R4 ;  /* 0x000000070b047224 */ /* 0x000fca00078e0204 */
[----:B------:R-:W-:-:S13]  /*01e0*/  ISETP.GT.U32.AND P0, PT, R11, R4, PT ;  /* 0x000000040b00720c */ /* 0x000fda0003f04070 */
[----:B------:R-:W-:Y:S01]  /*01f0*/  @!P0 IMAD.IADD R4, R4, 0x1, -R11 ;  /* 0x0000000104048824 */ /* 0x000fe200078e0a0b */
[----:B------:R-:W-:-:S04]  /*0200*/  ISETP.NE.AND P0, PT, R0, RZ, PT ;  /* 0x000000ff0000720c */ /* 0x000fc80003f05270 */
[----:B------:R-:W-:-:S13]  /*0210*/  ISETP.GT.U32.AND P1, PT, R11, R4, PT ;  /* 0x000000040b00720c */ /* 0x000fda0003f24070 */
[----:B------:R-:W-:-:S05]  /*0220*/  @!P1 IADD3 R4, PT, PT, R4, -R11, RZ ;  /* 0x8000000b04049210 */ /* 0x000fca0007ffe0ff */
[----:B------:R-:W-:Y:S01]  /*0230*/  @!P2 IMAD.MOV R4, RZ, RZ, -R4 ;  /* 0x000000ffff04a224 */ /* 0x000fe200078e0a04 */
[----:B------:R-:W-:-:S05]  /*0240*/  @!P0 LOP3.LUT R4, RZ, R0, RZ, 0x33, !PT ;  /* 0x00000000ff048212 */ /* 0x000fca00078e33ff */
[----:B0-----:R-:W-:-:S05]  /*0250*/  IMAD.WIDE R2, R4, 0x4, R2 ;  /* 0x0000000404027825 */ /* 0x001fca00078e0202 */
[----:B--2---:R-:W-:Y:S01]  /*0260*/  STG.E desc[UR4][R2.64], R5 ;  /* 0x0000000502007986 */ /* 0x004fe2000c101904 */
[----:B------:R-:W-:Y:S05]  /*0270*/  EXIT ;  /* 0x000000000000794d */ /* 0x000fea0003800000 */
.L_x_0:
[----:B------:R-:W-:-:S00]  /*0280*/  BRA `(.L_x_0) ;  /* 0xfffffffc00fc7947 */ /* 0x000fc0000383ffff */
[----:B------:R-:W-:-:S00]  /*0290*/  NOP ;  /* 0x0000000000007918 */ /* 0x000fc00000000000 */
        /* <DEDUP_REMOVED lines=14> */
.L_x_5:


//--------------------- .text._Z13reduction_sumPKfPfi --------------------------
	.section	.text._Z13reduction_sumPKfPfi,"ax",@progbits
	.align	128
        .global         _Z13reduction_sumPKfPfi
        .type           _Z13reduction_sumPKfPfi,@function
        .size           _Z13reduction_sumPKfPfi,(.L_x_6 - _Z13reduction_sumPKfPfi)
        .other          _Z13reduction_sumPKfPfi,@"STO_CUDA_ENTRY STV_DEFAULT"
_Z13reduction_sumPKfPfi:
.text._Z13reduction_sumPKfPfi:
[----:B------:R-:W-:Y:S01]  /*0000*/  LDC R1, c[0x0][0x37c] ;  /* 0x0000df00ff017b82 */ /* 0x000fe20000000800 */
[----:B------:R-:W0:Y:S01]  /*0010*/  S2R R6, SR_TID.X ;  /* 0x0000000000067919 */ /* 0x000e220000002100 */
[----:B------:R-:W0:Y:S01]  /*0020*/  LDCU UR8, c[0x0][0x360] ;  /* 0x00006c00ff0877ac */ /* 0x000e220008000800 */
[----:B------:R-:W-:Y:S01]  /*0030*/  IMAD.MOV.U32 R4, RZ, RZ, RZ ;  /* 0x000000ffff047224 */ /* 0x000fe200078e00ff */
[----:B------:R-:W0:Y:S01]  /*0040*/  S2R R7, SR_CTAID.X ;  /* 0x0000000000077919 */ /* 0x000e220000002500 */
[----:B------:R-:W1:Y:S01]  /*0050*/  LDCU UR4, c[0x0][0x390] ;  /* 0x00007200ff0477ac */ /* 0x000e620008000800 */
[----:B------:R-:W2:Y:S01]  /*0060*/  LDCU.64 UR6, c[0x0][0x358] ;  /* 0x00006b00ff0677ac */ /* 0x000ea20008000a00 */
[----:B0-----:R-:W-:-:S05]  /*0070*/  IMAD R5, R7, UR8, R6 ;  /* 0x0000000807057c24 */ /* 0x001fca000f8e0206 */
[----:B-1----:R-:W-:-:S13]  /*0080*/  ISETP.GE.U32.AND P0, PT, R5, UR4, PT ;  /* 0x0000000405007c0c */ /* 0x002fda000bf06070 */
[----:B------:R-:W0:Y:S02]  /*0090*/  @!P0 LDC.64 R2, c[0x0][0x380] ;  /* 0x0000e000ff028b82 */ /* 0x000e240000000a00 */
[----:B0-----:R-:W-:-:S05]  /*00a0*/  @!P0 IMAD.WIDE.U32 R2, R5, 0x4, R2 ;  /* 0x0000000405028825 */ /* 0x001fca00078e0002 */
[----:B--2---:R-:W2:Y:S01]  /*00b0*/  @!P0 LDG.E R4, desc[UR6][R2.64] ;  /* 0x0000000602048981 */ /* 0x004ea2000c1e1900 */
[----:B------:R-:W0:Y:S01]  /*00c0*/  S2UR UR5, SR_CgaCtaId ;  /* 0x00000000000579c3 */ /* 0x000e220000008800 */
[----:B------:R-:W-:Y:S01]  /*00d0*/  IMAD.U32 R0, RZ, RZ, UR8 ;  /* 0x00000008ff007e24 */ /* 0x000fe2000f8e00ff */
[----:B------:R-:W-:Y:S01]  /*00e0*/  UMOV UR4, 0x400 ;  /* 0x0000040000047882 */ /* 0x000fe20000000000 */
[----:B------:R-:W-:-:S03]  /*00f0*/  ISETP.NE.AND P0, PT, R6, RZ, PT ;  /* 0x000000ff0600720c */ /* 0x000fc60003f05270 */
[----:B------:R-:W-:Y:S01]  /*0100*/  ISETP.GE.U32.AND P1, PT, R0, 0x2, PT ;  /* 0x000000020000780c */ /* 0x000fe20003f26070 */
[----:B0-----:R-:W-:-:S06]  /*0110*/  ULEA UR4, UR5, UR4, 0x18 ;  /* 0x0000000405047291 */ /* 0x001fcc000f8ec0ff */
[----:B------:R-:W-:-:S05]  /*0120*/  LEA R5, R6, UR4, 0x2 ;  /* 0x0000000406057c11 */ /* 0x000fca000f8e10ff */
[----:B--2---:R0:W-:Y:S01]  /*0130*/  STS [R5], R4 ;  /* 0x0000000405007388 */ /* 0x0041e20000000800 */
[----:B------:R-:W-:Y:S06]  /*0140*/  BAR.SYNC.DEFER_BLOCKING 0x0 ;  /* 0x0000000000007b1d */ /* 0x000fec0000010000 */
[----:B------:R-:W-:Y:S05]  /*0150*/  @!P1 BRA `(.L_x_1) ;  /* 0x00000000002c9947 */ /* 0x000fea0003800000 */
.L_x_2:
[----:B------:R-:W-:-:S04]  /*0160*/  SHF.R.U32.HI R8, RZ, 0x1, R0 ;  /* 0x00000001ff087819 */ /* 0x000fc80000011600 */
[----:B------:R-:W-:-:S13]  /*0170*/  ISETP.GE.U32.AND P1, PT, R6, R8, PT ;  /* 0x000000080600720c */ /* 0x000fda0003f26070 */
[----:B------:R-:W-:Y:S01]  /*0180*/  @!P1 LEA R2, R8, R5, 0x2 ;  /* 0x0000000508029211 */ /* 0x000fe200078e10ff */
[----:B------:R-:W-:Y:S05]  /*0190*/  @!P1 LDS R3, [R5] ;  /* 0x0000000005039984 */ /* 0x000fea0000000800 */
[----:B------:R-:W0:Y:S02]  /*01a0*/  @!P1 LDS R2, [R2] ;  /* 0x0000000002029984 */ /* 0x000e240000000800 */
[----:B0-----:R-:W-:-:S05]  /*01b0*/  @!P1 FADD R4, R2, R3 ;  /* 0x0000000302049221 */ /* 0x001fca0000000000 */
[----:B------:R1:W-:Y:S01]  /*01c0*/  @!P1 STS [R5], R4 ;  /* 0x0000000405009388 */ /* 0x0003e20000000800 */
[----:B------:R-:W-:Y:S01]  /*01d0*/  BAR.SYNC.DEFER_BLOCKING 0x0 ;  /* 0x0000000000007b1d */ /* 0x000fe20000010000 */
[----:B------:R-:W-:Y:S01]  /*01e0*/  ISETP.GT.U32.AND P1, PT, R0, 0x3, PT ;  /* 0x000000030000780c */ /* 0x000fe20003f24070 */
[----:B------:R-:W-:-:S12]  /*01f0*/  IMAD.MOV.U32 R0, RZ, RZ, R8 ;  /* 0x000000ffff007224 */ /* 0x000fd800078e0008 */
[----:B-1----:R-:W-:Y:S05]  /*0200*/  @P1 BRA `(.L_x_2) ;  /* 0xfffffffc00d41947 */ /* 0x002fea000383ffff */
.L_x_1:
[----:B------:R-:W-:Y:S05]  /*0210*/  @P0 EXIT ;  /* 0x000000000000094d */ /* 0x000fea0003800000 */
[----:B------:R-:W1:Y:S01]  /*0220*/  S2UR UR5, SR_CgaCtaId ;  /* 0x00000000000579c3 */ /* 0x000e620000008800 */
[----:B------:R-:W-:-:S07]  /*0230*/  UMOV UR4, 0x400 ;  /* 0x0000040000047882 */ /* 0x000fce0000000000 */
[----:B------:R-:W2:Y:S01]  /*0240*/  LDC.64 R2, c[0x0][0x388] ;  /* 0x0000e200ff027b82 */ /* 0x000ea20000000a00 */
[----:B-1----:R-:W-:Y:S01]  /*0250*/  ULEA UR4, UR5, UR4, 0x18 ;  /* 0x0000000405047291 */ /* 0x002fe2000f8ec0ff */
[----:B--2---:R-:W-:-:S08]  /*0260*/  IMAD.WIDE.U32 R2, R7, 0x4, R2 ;  /* 0x0000000407027825 */ /* 0x004fd000078e0002 */
[----:B0-----:R-:W0:Y:S04]  /*0270*/  LDS R5, [UR4] ;  /* 0x00000004ff057984 */ /* 0x001e280008000800 */
[----:B0-----:R-:W-:Y:S01]  /*0280*/  STG.E desc[UR6][R2.64], R5 ;  /* 0x0000000502007986 */ /* 0x001fe2000c101906 */
[----:B------:R-:W-:Y:S05]  /*0290*/  EXIT ;  /* 0x000000000000794d */ /* 0x000fea0003800000 */
.L_x_3:
        /* <DEDUP_REMOVED lines=14> */
.L_x_6:


//--------------------- .text._Z9transposePKfPfii --------------------------
	.section	.text._Z9transposePKfPfii,"ax",@progbits
	.align	128
        .global         _Z9transposePKfPfii
        .type           _Z9transposePKfPfii,@function
        .size           _Z9transposePKfPfii,(.L_x_7 - _Z9transposePKfPfii)
        .other          _Z9transposePKfPfii,@"STO_CUDA_ENTRY STV_DEFAULT"
_Z9transposePKfPfii:
.text._Z9transposePKfPfii:
[----:B------:R-:W-:Y:S01]  /*0000*/  LDC R1, c[0x0][0x37c] ;  /* 0x0000df00ff017b82 */ /* 0x000fe20000000800 */
[----:B------:R-:W0:Y:S07]  /*0010*/  S2R R2, SR_TID.Y ;  /* 0x0000000000027919 */ /* 0x000e2e0000002200 */
[----:B------:R-:W1:Y:S01]  /*0020*/  LDC R0, c[0x0][0x360] ;  /* 0x0000d800ff007b82 */ /* 0x000e620000000800 */
[----:B------:R-:W2:Y:S01]  /*0030*/  LDCU.64 UR6, c[0x0][0x390] ;  /* 0x00007200ff0677ac */ /* 0x000ea20008000a00 */
[----:B------:R-:W1:Y:S06]  /*0040*/  S2R R3, SR_TID.X ;  /* 0x0000000000037919 */ /* 0x000e6c0000002100 */
[----:B------:R-:W0:Y:S08]  /*0050*/  S2UR UR5, SR_CTAID.Y ;  /* 0x00000000000579c3 */ /* 0x000e300000002600 */
[----:B------:R-:W0:Y:S08]  /*0060*/  LDC R7, c[0x0][0x364] ;  /* 0x0000d900ff077b82 */ /* 0x000e300000000800 */
[----:B------:R-:W1:Y:S01]  /*0070*/  S2UR UR4, SR_CTAID.X ;  /* 0x00000000000479c3 */ /* 0x000e620000002500 */
[----:B0-----:R-:W-:-:S05]  /*0080*/  IMAD R7, R7, UR5, R2 ;  /* 0x0000000507077c24 */ /* 0x001fca000f8e0202 */
[----:B--2---:R-:W-:Y:S01]  /*0090*/  ISETP.GE.AND P0, PT, R7, UR7, PT ;  /* 0x0000000707007c0c */ /* 0x004fe2000bf06270 */
[----:B-1----:R-:W-:-:S05]  /*00a0*/  IMAD R0, R0, UR4, R3 ;  /* 0x0000000400007c24 */ /* 0x002fca000f8e0203 */
[----:B------:R-:W-:-:S13]  /*00b0*/  ISETP.GE.OR P0, PT, R0, UR6, P0 ;  /* 0x0000000600007c0c */ /* 0x000fda0008706670 */
[----:B------:R-:W-:Y:S05]  /*00c0*/  @P0 EXIT ;  /* 0x000000000000094d */ /* 0x000fea0003800000 */
[----:B------:R-:W0:Y:S01]  /*00d0*/  LDC.64 R2, c[0x0][0x380] ;  /* 0x0000e000ff027b82 */ /* 0x000e220000000a00 */
[----:B------:R-:W1:Y:S01]  /*00e0*/  LDCU.64 UR4, c[0x0][0x358] ;  /* 0x00006b00ff0477ac */ /* 0x000e620008000a00 */
[----:B------:R-:W-:-:S04]  /*00f0*/  IMAD R5, R7, UR6, R0 ;  /* 0x0000000607057c24 */ /* 0x000fc8000f8e0200 */
[----:B0-----:R-:W-:Y:S02]  /*0100*/  IMAD.WIDE R2, R5, 0x4, R2 ;  /* 0x0000000405027825 */ /* 0x001fe400078e0202 */
[----:B------:R-:W0:Y:S04]  /*0110*/  LDC.64 R4, c[0x0][0x388] ;  /* 0x0000e200ff047b82 */ /* 0x000e280000000a00 */
[----:B-1----:R-:W2:Y:S01]  /*0120*/  LDG.E R3, desc[UR4][R2.64] ;  /* 0x0000000402037981 */ /* 0x002ea2000c1e1900 */
[----:B------:R-:W-:-:S04]  /*0130*/  IMAD R7, R0, UR7, R7 ;  /* 0x0000000700077c24 */ /* 0x000fc8000f8e0207 */
[----:B0-----:R-:W-:-:S05]  /*0140*/  IMAD.WIDE R4, R7, 0x4, R4 ;  /* 0x0000000407047825 */ /* 0x001fca00078e0204 */
[----:B--2---:R-:W-:Y:S01]  /*0150*/  STG.E desc[UR4][R4.64], R3 ;  /* 0x0000000304007986 */ /* 0x004fe2000c101904 */
[----:B------:R-:W-:Y:S05]  /*0160*/  EXIT ;  /* 0x000000000000794d */ /* 0x000fea0003800000 */
.L_x_4:
        /* <DEDUP_REMOVED lines=9> */
.L_x_7:


//--------------------- .nv.shared._Z7scatterPKfPfPKii --------------------------
	.section	.nv.shared._Z7scatterPKfPfPKii,"aw",@nobits
	.sectionflags	@""
	.align	16
	.zero		1024


//--------------------- .nv.shared.reserved.0     --------------------------
	.section	.nv.shared.reserved.0,"aw",@nobits
	.weak		__nv_reservedSMEM_offset_0_alias
	.size		__nv_reservedSMEM_offset_0_alias, 0, 64
	.other		__nv_reservedSMEM_offset_0_alias,@"STO_CUDA_RESERVED_SHARED STV_DEFAULT"
__nv_reservedSMEM_offset_0_alias:
	.zero		0
	.zero		64


//--------------------- .nv.shared._Z13reduction_sumPKfPfi --------------------------
	.section	.nv.shared._Z13reduction_sumPKfPfi,"aw",@nobits
	.sectionflags	@""
	.align	16
	.zero		1024


//--------------------- .nv.shared._Z9transposePKfPfii --------------------------
	.section	.nv.shared._Z9transposePKfPfii,"aw",@nobits
	.sectionflags	@""
	.align	16
	.zero		1024


//--------------------- .nv.constant0._Z7scatterPKfPfPKii --------------------------
	.section	.nv.constant0._Z7scatterPKfPfPKii,"a",@progbits
	.sectionflags	@""
	.align	4
.nv.constant0._Z7scatterPKfPfPKii:
	.zero		924


//--------------------- .nv.constant0._Z13reduction_sumPKfPfi --------------------------
	.section	.nv.constant0._Z13reduction_sumPKfPfi,"a",@progbits
	.sectionflags	@""
	.align	4
.nv.constant0._Z13reduction_sumPKfPfi:
	.zero		916


//--------------------- .nv.constant0._Z9transposePKfPfii --------------------------
	.section	.nv.constant0._Z9transposePKfPfii,"a",@progbits
	.sectionflags	@""
	.align	4
.nv.constant0._Z9transposePKfPfii:
	.zero		920


//--------------------- SYMBOLS --------------------------

	.type		.nv.reservedSmem.offset0,@object
	.size		.nv.reservedSmem.offset0,0x4
	.type		.nv.reservedSmem.cap,@object
	.size		.nv.reservedSmem.cap,0x4
